//
// Generated by NVIDIA NVVM Compiler
//
// Compiler Build ID: CL-36424714
// Cuda compilation tools, release 13.0, V13.0.88
// Based on NVVM 20.0.0
//

.version 9.0
.target sm_100
.address_size 64

	// .globl	_Z15thread_indexingv
.extern .func  (.param .b32 func_retval0) vprintf
(
	.param .b64 vprintf_param_0,
	.param .b64 vprintf_param_1
)
;
.global .align 1 .b8 $str[40] = {98, 108, 111, 99, 107, 95, 105, 100, 32, 61, 32, 37, 100, 44, 32, 116, 104, 114, 101, 97, 100, 95, 105, 100, 32, 61, 32, 37, 100, 44, 32, 105, 100, 32, 61, 32, 37, 100, 10};

.visible .entry _Z15thread_indexingv()
{
	.local .align 8 .b8 	__local_depot0[16];
	.reg .b64 	%SP;
	.reg .b64 	%SPL;
	.reg .b32 	%r<23>;
	.reg .b64 	%rd<5>;

	mov.u64 	%SPL, __local_depot0;
	cvta.local.u64 	%SP, %SPL;
	add.u64 	%rd1, %SP, 0;
	add.u64 	%rd2, %SPL, 0;
	mov.u32 	%r1, %ctaid.x;
	mov.u32 	%r2, %ctaid.y;
	mov.u32 	%r3, %nctaid.x;
	mad.lo.s32 	%r4, %r2, %r3, %r1;
	mov.u32 	%r5, %ctaid.z;
	mov.u32 	%r6, %nctaid.y;
	mul.lo.s32 	%r7, %r5, %r6;
	mov.u32 	%r8, %nctaid.z;
	mad.lo.s32 	%r9, %r7, %r8, %r4;
	mov.u32 	%r10, %ntid.x;
	mov.u32 	%r11, %ntid.y;
	mov.u32 	%r12, %ntid.z;
	mul.lo.s32 	%r13, %r11, %r10;
	mul.lo.s32 	%r14, %r13, %r12;
	mov.u32 	%r15, %tid.x;
	mov.u32 	%r16, %tid.y;
	mov.u32 	%r17, %tid.z;
	mad.lo.s32 	%r18, %r11, %r17, %r16;
	mad.lo.s32 	%r19, %r18, %r10, %r15;
	mad.lo.s32 	%r20, %r14, %r9, %r19;
	st.local.v2.u32 	[%rd2], {%r9, %r19};
	st.local.u32 	[%rd2+8], %r20;
	mov.u64 	%rd3, $str;
	cvta.global.u64 	%rd4, %rd3;
	{ // callseq 0, 0
	.param .b64 param0;
	st.param.b64 	[param0], %rd4;
	.param .b64 param1;
	st.param.b64 	[param1], %rd1;
	.param .b32 retval0;
	call.uni (retval0), 
	vprintf, 
	(
	param0, 
	param1
	);
	ld.param.b32 	%r21, [retval0];
	} // callseq 0
	ret;

}


// ===== COMPILED SASS (sm_100) =====

	.target	sm_100

	.elftype	@"ET_EXEC"


//--------------------- .note.nv.tkinfo           --------------------------
	.section	.note.nv.tkinfo,"",@"SHT_NOTE"
	.sectionflags	@"SHF_NOTE_NV_TKINFO"
	.tkinfo
        /*0018*/ 	.word	0x00000002
        /*0030*/ 	.string	""
        /*0030*/ 	.string	"ptxas"
        /*0030*/ 	.string	"Cuda compilation tools, release 13.0, V13.0.88"
        /*0030*/ 	.string	"Build cuda_13.0.r13.0/compiler.36424714_0"
        /*0030*/ 	.string	"-arch sm_100 -m 64 "



//--------------------- .note.nv.cuinfo           --------------------------
	.section	.note.nv.cuinfo,"",@"SHT_NOTE"
	.sectionflags	@"SHF_NOTE_NV_CUINFO"
        /*0018*/ 	.short	0x0002
        /*001a*/ 	.short	0x0064
        /*001c*/ 	.short	0x0082
	.zero		2


//--------------------- .nv.info                  --------------------------
	.section	.nv.info,"",@"SHT_CUDA_INFO"
	.align	4


	//----- nvinfo : EIATTR_REGCOUNT
	.align		4
        /*0000*/ 	.byte	0x04, 0x2f
        /*0002*/ 	.short	(.L_2 - .L_1)
	.align		4
.L_1:
        /*0004*/ 	.word	index@(_Z15thread_indexingv)
        /*0008*/ 	.word	0x00000018


	//----- nvinfo : EIATTR_FRAME_SIZE
	.align		4
.L_2:
        /*000c*/ 	.byte	0x04, 0x11
        /*000e*/ 	.short	(.L_4 - .L_3)
	.align		4
.L_3:
        /*0010*/ 	.word	index@(_Z15thread_indexingv)
        /*0014*/ 	.word	0x00000010


	//----- nvinfo : EIATTR_MIN_STACK_SIZE
	.align		4
.L_4:
        /*0018*/ 	.byte	0x04, 0x12
        /*001a*/ 	.short	(.L_6 - .L_5)
	.align		4
.L_5:
        /*001c*/ 	.word	index@(_Z15thread_indexingv)
        /*0020*/ 	.word	0x00000010
.L_6:


//--------------------- .nv.compat                --------------------------
	.section	.nv.compat,"",@"SHT_CUDA_COMPAT_INFO"
	.align	4
        /*0000*/ 	.byte	0x02, 0x09, 0x00, 0x00, 0x02, 0x02, 0x01, 0x00, 0x02, 0x05, 0x05, 0x00, 0x03, 0x07, 0x01, 0x01
        /*0010*/ 	.byte	0x02, 0x03, 0x00, 0x00, 0x02, 0x06, 0x01, 0x00, 0x04, 0x0b, 0x08, 0x00, 0x09, 0x00, 0x00, 0x00
        /*0020*/ 	.byte	0x00, 0x00, 0x00, 0x00


//--------------------- .nv.info._Z15thread_indexingv --------------------------
	.section	.nv.info._Z15thread_indexingv,"",@"SHT_CUDA_INFO"
	.sectionflags	@""
	.align	4


	//----- nvinfo : EIATTR_CUDA_API_VERSION
	.align		4
        /*0000*/ 	.byte	0x04, 0x37
        /*0002*/ 	.short	(.L_8 - .L_7)
.L_7:
        /*0004*/ 	.word	0x00000082


	//----- nvinfo : EIATTR_SPARSE_MMA_MASK
	.align		4
.L_8:
        /*0008*/ 	.byte	0x03, 0x50
        /*000a*/ 	.short	0x0000


	//----- nvinfo : EIATTR_MAXREG_COUNT
	.align		4
        /*000c*/ 	.byte	0x03, 0x1b
        /*000e*/ 	.short	0x00ff


	//----- nvinfo : EIATTR_EXTERNS
	.align		4
        /*0010*/ 	.byte	0x04, 0x0f
        /*0012*/ 	.short	(.L_10 - .L_9)


	//   ....[0]....
	.align		4
.L_9:
        /*0014*/ 	.word	index@(vprintf)


	//----- nvinfo : EIATTR_MERCURY_ISA_VERSION
	.align		4
.L_10:
        /*0018*/ 	.byte	0x03, 0x5f
        /*001a*/ 	.short	0x0101


	//----- nvinfo : EIATTR_VRC_CTA_INIT_COUNT
	.align		4
        /*001c*/ 	.byte	0x02, 0x4a
	.zero		1
	.zero		1


	//----- nvinfo : EIATTR_SYSCALL_OFFSETS
	.align		4
        /*0020*/ 	.byte	0x04, 0x46
        /*0022*/ 	.short	(.L_12 - .L_11)


	//   ....[0]....
.L_11:
        /*0024*/ 	.word	0x00000220


	//----- nvinfo : EIATTR_EXIT_INSTR_OFFSETS
	.align		4
.L_12:
        /*0028*/ 	.byte	0x04, 0x1c
        /*002a*/ 	.short	(.L_14 - .L_13)


	//   ....[0]....
.L_13:
        /*002c*/ 	.word	0x00000230


	//----- nvinfo : EIATTR_SW_WAR
	.align		4
.L_14:
        /*0030*/ 	.byte	0x04, 0x36
        /*0032*/ 	.short	(.L_16 - .L_15)
.L_15:
        /*0034*/ 	.word	0x00000008
.L_16:


//--------------------- .nv.callgraph             --------------------------
	.section	.nv.callgraph,"",@"SHT_CUDA_CALLGRAPH"
	.align	4
	.sectionentsize	8
	.align		4
        /*0000*/ 	.word	0x00000000
	.align		4
        /*0004*/ 	.word	0xffffffff
	.align		4
        /*0008*/ 	.word	index@(_Z15thread_indexingv)
	.align		4
        /*000c*/ 	.word	index@(vprintf)
	.align		4
        /*0010*/ 	.word	0x00000000
	.align		4
        /*0014*/ 	.word	0xfffffffe
	.align		4
        /*0018*/ 	.word	0x00000000
	.align		4
        /*001c*/ 	.word	0xfffffffd
	.align		4
        /*0020*/ 	.word	0x00000000
	.align		4
        /*0024*/ 	.word	0xfffffffc


//--------------------- .nv.constant4             --------------------------
	.section	.nv.constant4,"a",@progbits
	.align	8
	.align		8
.nv.constant4:
        /*0000*/ 	.dword	vprintf
	.align		8
        /*0008*/ 	.dword	$str


//--------------------- .text._Z15thread_indexingv --------------------------
	.section	.text._Z15thread_indexingv,"ax",@progbits
	.align	128
        .global         _Z15thread_indexingv
        .type           _Z15thread_indexingv,@function
        .size           _Z15thread_indexingv,(.L_x_2 - _Z15thread_indexingv)
        .other          _Z15thread_indexingv,@"STO_CUDA_ENTRY STV_DEFAULT"
_Z15thread_indexingv:
.text._Z15thread_indexingv:
[----:B------:R-:W0:Y:S01]  /*0000*/  LDC R1, c[0x0][0x37c] ;  /* 0x0000df00ff017b82 */ /* 0x000e220000000800 */
[----:B------:R-:W1:Y:S07]  /*0010*/  S2R R3, SR_TID.Y ;  /* 0x0000000000037919 */ /* 0x000e6e0000002200 */
[----:B------:R-:W-:Y:S01]  /*0020*/  S2UR UR4, SR_CTAID.X ;  /* 0x00000000000479c3 */ /* 0x000fe20000002500 */
[----:B------:R-:W2:Y:S01]  /*0030*/  LDCU UR8, c[0x0][0x2fc] ;  /* 0x00005f80ff0877ac */ /* 0x000ea20008000800 */
[----:B------:R-:W-:Y:S01]  /*0040*/  MOV R8, 0x0 ;  /* 0x0000000000087802 */ /* 0x000fe20000000f00 */
[----:B------:R-:W1:Y:S01]  /*0050*/  S2R R4, SR_TID.Z ;  /* 0x0000000000047919 */ /* 0x000e620000002300 */
[----:B0-----:R-:W-:Y:S01]  /*0060*/  IADD3 R1, PT, PT, R1, -0x10, RZ ;  /* 0xfffffff001017810 */ /* 0x001fe20007ffe0ff */
[----:B------:R-:W0:Y:S01]  /*0070*/  LDCU UR6, c[0x0][0x370] ;  /* 0x00006e00ff0677ac */ /* 0x000e220008000800 */
[----:B------:R-:W3:Y:S02]  /*0080*/  S2R R0, SR_TID.X ;  /* 0x0000000000007919 */ /* 0x000ee40000002100 */
[----:B------:R-:W0:Y:S08]  /*0090*/  S2UR UR5, SR_CTAID.Y ;  /* 0x00000000000579c3 */ /* 0x000e300000002600 */
[----:B------:R-:W4:Y:S08]  /*00a0*/  S2UR UR9, SR_CTAID.Z ;  /* 0x00000000000979c3 */ /* 0x000f300000002700 */
[----:B------:R-:W4:Y:S08]  /*00b0*/  LDC R2, c[0x0][0x374] ;  /* 0x0000dd00ff027b82 */ /* 0x000f300000000800 */
[----:B------:R-:W5:Y:S01]  /*00c0*/  LDC R5, c[0x0][0x378] ;  /* 0x0000de00ff057b82 */ /* 0x000f620000000800 */
[----:B------:R-:W2:Y:S01]  /*00d0*/  LDCU UR10, c[0x0][0x360] ;  /* 0x00006c00ff0a77ac */ /* 0x000ea20008000800 */
[----:B------:R-:W2:Y:S06]  /*00e0*/  LDCU UR11, c[0x0][0x364] ;  /* 0x00006c80ff0b77ac */ /* 0x000eac0008000800 */
[----:B------:R-:W3:Y:S01]  /*00f0*/  LDC.64 R8, c[0x4][R8] ;  /* 0x0100000008087b82 */ /* 0x000ee20000000a00 */
[----:B------:R-:W5:Y:S01]  /*0100*/  LDCU UR7, c[0x0][0x368] ;  /* 0x00006d00ff0777ac */ /* 0x000f620008000800 */
[----:B0-----:R-:W-:Y:S01]  /*0110*/  UIMAD UR4, UR5, UR6, UR4 ;  /* 0x00000006050472a4 */ /* 0x001fe2000f8e0204 */
[----:B----4-:R-:W-:Y:S01]  /*0120*/  IMAD R2, R2, UR9, RZ ;  /* 0x0000000902027c24 */ /* 0x010fe2000f8e02ff */
[----:B--2---:R-:W-:-:S02]  /*0130*/  UIMAD UR5, UR10, UR11, URZ ;  /* 0x0000000b0a0572a4 */ /* 0x004fc4000f8e02ff */
[----:B-1----:R-:W-:Y:S02]  /*0140*/  IMAD R3, R4, UR11, R3 ;  /* 0x0000000b04037c24 */ /* 0x002fe4000f8e0203 */
[----:B-----5:R-:W-:Y:S01]  /*0150*/  IMAD R2, R2, R5, UR4 ;  /* 0x0000000402027e24 */ /* 0x020fe2000f8e0205 */
[----:B------:R-:W-:Y:S01]  /*0160*/  UIMAD UR5, UR5, UR7, URZ ;  /* 0x00000007050572a4 */ /* 0x000fe2000f8e02ff */
[----:B---3--:R-:W-:-:S03]  /*0170*/  IMAD R3, R3, UR10, R0 ;  /* 0x0000000a03037c24 */ /* 0x008fc6000f8e0200 */
[----:B------:R-:W0:Y:S02]  /*0180*/  LDCU UR4, c[0x0][0x2f8] ;  /* 0x00005f00ff0477ac */ /* 0x000e240008000800 */
[----:B------:R-:W-:Y:S01]  /*0190*/  IMAD R0, R2, UR5, R3 ;  /* 0x0000000502007c24 */ /* 0x000fe2000f8e0203 */
[----:B------:R1:W-:Y:S01]  /*01a0*/  STL.64 [R1], R2 ;  /* 0x0000000201007387 */ /* 0x0003e20000100a00 */
[----:B------:R-:W2:Y:S03]  /*01b0*/  LDCU.64 UR6, c[0x4][0x8] ;  /* 0x01000100ff0677ac */ /* 0x000ea60008000a00 */
[----:B------:R1:W-:Y:S01]  /*01c0*/  STL [R1+0x8], R0 ;  /* 0x0000080001007387 */ /* 0x0003e20000100800 */
[----:B0-----:R-:W-:-:S04]  /*01d0*/  IADD3 R6, P0, PT, R1, UR4, RZ ;  /* 0x0000000401067c10 */ /* 0x001fc8000ff1e0ff */
[----:B------:R-:W-:Y:S02]  /*01e0*/  IADD3.X R7, PT, PT, RZ, UR8, RZ, P0, !PT ;  /* 0x00000008ff077c10 */ /* 0x000fe400087fe4ff */
[----:B--2---:R-:W-:Y:S02]  /*01f0*/  MOV R4, UR6 ;  /* 0x0000000600047c02 */ /* 0x004fe40008000f00 */
[----:B-1----:R-:W-:-:S07]  /*0200*/  MOV R5, UR7 ;  /* 0x0000000700057c02 */ /* 0x002fce0008000f00 */
[----:B------:R-:W-:-:S07]  /*0210*/  LEPC R20, `(.L_x_0) ;  /* 0x000000001014794e */ /* 0x000fce0000000000 */
[----:B------:R-:W-:Y:S05]  /*0220*/  CALL.ABS.NOINC R8 ;  /* 0x0000000008007343 */ /* 0x000fea0003c00000 */
.L_x_0:
[----:B------:R-:W-:Y:S05]  /*0230*/  EXIT ;  /* 0x000000000000794d */ /* 0x000fea0003800000 */
.L_x_1:
[----:B------:R-:W-:-:S00]  /*0240*/  BRA `(.L_x_1) ;  /* 0xfffffffc00fc7947 */ /* 0x000fc0000383ffff */
[----:B------:R-:W-:-:S00]  /*0250*/  NOP ;  /* 0x0000000000007918 */ /* 0x000fc00000000000 */
        /* <DEDUP_REMOVED lines=10> */
.L_x_2:


//--------------------- .nv.global.init           --------------------------
	.section	.nv.global.init,"aw",@progbits
.nv.global.init:
	.type		$str,@object
	.size		$str,(.L_0 - $str)
$str:
        /*0000*/ 	.byte	0x62, 0x6c, 0x6f, 0x63, 0x6b, 0x5f, 0x69, 0x64, 0x20, 0x3d, 0x20, 0x25, 0x64, 0x2c, 0x20, 0x74
        /*0010*/ 	.byte	0x68, 0x72, 0x65, 0x61, 0x64, 0x5f, 0x69, 0x64, 0x20, 0x3d, 0x20, 0x25, 0x64, 0x2c, 0x20, 0x69
        /*0020*/ 	.byte	0x64, 0x20, 0x3d, 0x20, 0x25, 0x64, 0x0a, 0x00
.L_0:


//--------------------- .nv.shared.reserved.0     --------------------------
	.section	.nv.shared.reserved.0,"aw",@nobits
	.weak		__nv_reservedSMEM_offset_0_alias
	.size		__nv_reservedSMEM_offset_0_alias, 0, 64
	.other		__nv_reservedSMEM_offset_0_alias,@"STO_CUDA_RESERVED_SHARED STV_DEFAULT"
__nv_reservedSMEM_offset_0_alias:
	.zero		0
	.zero		64


//--------------------- .nv.constant0._Z15thread_indexingv --------------------------
	.section	.nv.constant0._Z15thread_indexingv,"a",@progbits
	.sectionflags	@""
	.align	4
.nv.constant0._Z15thread_indexingv:
	.zero		896


//--------------------- SYMBOLS --------------------------

	.type		.nv.reservedSmem.offset0,@object
	.size		.nv.reservedSmem.offset0,0x4
	.type		vprintf,@function
